//
// Generated by NVIDIA NVVM Compiler
//
// Compiler Build ID: CL-36424714
// Cuda compilation tools, release 13.0, V13.0.88
// Based on NVVM 20.0.0
//

.version 9.0
.target sm_100
.address_size 64

	// .globl	_Z11convolutionPiS_S_ii

.visible .entry _Z11convolutionPiS_S_ii(
	.param .u64 .ptr .align 1 _Z11convolutionPiS_S_ii_param_0,
	.param .u64 .ptr .align 1 _Z11convolutionPiS_S_ii_param_1,
	.param .u64 .ptr .align 1 _Z11convolutionPiS_S_ii_param_2,
	.param .u32 _Z11convolutionPiS_S_ii_param_3,
	.param .u32 _Z11convolutionPiS_S_ii_param_4
)
{
	.reg .pred 	%p<136>;
	.reg .b32 	%r<141>;
	.reg .b64 	%rd<27>;

	ld.param.u64 	%rd4, [_Z11convolutionPiS_S_ii_param_0];
	ld.param.u64 	%rd5, [_Z11convolutionPiS_S_ii_param_1];
	ld.param.u64 	%rd6, [_Z11convolutionPiS_S_ii_param_2];
	ld.param.u32 	%r46, [_Z11convolutionPiS_S_ii_param_3];
	ld.param.u32 	%r47, [_Z11convolutionPiS_S_ii_param_4];
	cvta.to.global.u64 	%rd1, %rd5;
	cvta.to.global.u64 	%rd2, %rd4;
	cvta.to.global.u64 	%rd7, %rd6;
	mov.u32 	%r49, %ntid.x;
	mov.u32 	%r50, %tid.y;
	mov.u32 	%r51, %ntid.y;
	mov.u32 	%r52, %tid.z;
	mov.u32 	%r53, %tid.x;
	mov.u32 	%r54, %ntid.z;
	mov.u32 	%r55, %nctaid.x;
	mov.u32 	%r56, %ctaid.y;
	mov.u32 	%r57, %nctaid.y;
	mov.u32 	%r58, %ctaid.z;
	mad.lo.s32 	%r59, %r57, %r58, %r56;
	mov.u32 	%r60, %ctaid.x;
	mad.lo.s32 	%r61, %r59, %r55, %r60;
	mad.lo.s32 	%r62, %r61, %r54, %r52;
	mad.lo.s32 	%r63, %r62, %r51, %r50;
	mad.lo.s32 	%r1, %r63, %r49, %r53;
	mul.wide.s32 	%rd8, %r1, 4;
	add.s64 	%rd3, %rd7, %rd8;
	mov.b32 	%r64, 0;
	st.global.u32 	[%rd3], %r64;
	rem.s32 	%r2, %r1, %r46;
	setp.eq.s32 	%p28, %r2, 0;
	add.s32 	%r3, %r1, 1;
	add.s32 	%r4, %r1, -1;
	sub.s32 	%r5, %r4, %r46;
	mov.b32 	%r124, -1;
	@%p28 bra 	$L__BB0_2;
	rem.s32 	%r65, %r3, %r46;
	setp.eq.s32 	%p29, %r65, 0;
	selp.u32 	%r124, 1, 0, %p29;
$L__BB0_2:
	setp.lt.s32 	%p30, %r5, 0;
	setp.ge.s32 	%p31, %r5, %r47;
	mov.b32 	%r127, 0;
	or.pred  	%p32, %p30, %p31;
	@%p32 bra 	$L__BB0_9;
	mov.pred 	%p127, 0;
	setp.eq.s32 	%p34, %r124, 1;
	@%p34 bra 	$L__BB0_6;
	setp.ne.s32 	%p35, %r124, -1;
	@%p35 bra 	$L__BB0_7;
	setp.ne.s32 	%p127, %r2, 0;
	bra.uni 	$L__BB0_7;
$L__BB0_6:
	rem.s32 	%r67, %r4, %r46;
	setp.ne.s32 	%p127, %r67, 0;
$L__BB0_7:
	setp.ne.s32 	%p36, %r124, 0;
	not.pred 	%p37, %p127;
	and.pred  	%p38, %p37, %p36;
	@%p38 bra 	$L__BB0_9;
	mul.wide.u32 	%rd9, %r5, 4;
	add.s64 	%rd10, %rd2, %rd9;
	ld.global.u32 	%r70, [%rd10];
	ld.global.u32 	%r71, [%rd1];
	mul.lo.s32 	%r127, %r71, %r70;
	st.global.u32 	[%rd3], %r127;
$L__BB0_9:
	setp.eq.s32 	%p39, %r2, 0;
	mov.b32 	%r126, -1;
	@%p39 bra 	$L__BB0_11;
	rem.s32 	%r73, %r3, %r46;
	setp.eq.s32 	%p40, %r73, 0;
	selp.u32 	%r126, 1, 0, %p40;
$L__BB0_11:
	setp.lt.s32 	%p41, %r1, 1;
	setp.gt.s32 	%p42, %r1, %r47;
	or.pred  	%p43, %p41, %p42;
	@%p43 bra 	$L__BB0_18;
	mov.pred 	%p128, 0;
	setp.eq.s32 	%p45, %r126, -1;
	@%p45 bra 	$L__BB0_15;
	setp.ne.s32 	%p46, %r126, 1;
	@%p46 bra 	$L__BB0_16;
	rem.s32 	%r74, %r4, %r46;
	setp.ne.s32 	%p128, %r74, 0;
	bra.uni 	$L__BB0_16;
$L__BB0_15:
	setp.ne.s32 	%p128, %r2, 0;
$L__BB0_16:
	setp.ne.s32 	%p47, %r126, 0;
	not.pred 	%p48, %p128;
	and.pred  	%p49, %p48, %p47;
	@%p49 bra 	$L__BB0_18;
	mul.wide.u32 	%rd11, %r4, 4;
	add.s64 	%rd12, %rd2, %rd11;
	ld.global.u32 	%r76, [%rd12];
	ld.global.u32 	%r77, [%rd1+12];
	mad.lo.s32 	%r127, %r77, %r76, %r127;
	st.global.u32 	[%rd3], %r127;
$L__BB0_18:
	setp.eq.s32 	%p50, %r2, 0;
	add.s32 	%r14, %r46, %r4;
	mov.b32 	%r128, -1;
	@%p50 bra 	$L__BB0_20;
	rem.s32 	%r79, %r3, %r46;
	setp.eq.s32 	%p51, %r79, 0;
	selp.u32 	%r128, 1, 0, %p51;
$L__BB0_20:
	setp.lt.s32 	%p52, %r14, 0;
	setp.ge.s32 	%p53, %r14, %r47;
	or.pred  	%p54, %p52, %p53;
	@%p54 bra 	$L__BB0_27;
	mov.pred 	%p129, 0;
	setp.eq.s32 	%p56, %r128, -1;
	@%p56 bra 	$L__BB0_24;
	setp.ne.s32 	%p57, %r128, 1;
	@%p57 bra 	$L__BB0_25;
	rem.s32 	%r80, %r4, %r46;
	setp.ne.s32 	%p129, %r80, 0;
	bra.uni 	$L__BB0_25;
$L__BB0_24:
	setp.ne.s32 	%p129, %r2, 0;
$L__BB0_25:
	setp.ne.s32 	%p58, %r128, 0;
	not.pred 	%p59, %p129;
	and.pred  	%p60, %p59, %p58;
	@%p60 bra 	$L__BB0_27;
	mul.wide.u32 	%rd13, %r14, 4;
	add.s64 	%rd14, %rd2, %rd13;
	ld.global.u32 	%r82, [%rd14];
	ld.global.u32 	%r83, [%rd1+24];
	mad.lo.s32 	%r127, %r83, %r82, %r127;
	st.global.u32 	[%rd3], %r127;
$L__BB0_27:
	setp.eq.s32 	%p61, %r2, 0;
	sub.s32 	%r19, %r1, %r46;
	mov.b32 	%r130, -1;
	@%p61 bra 	$L__BB0_29;
	rem.s32 	%r85, %r3, %r46;
	setp.eq.s32 	%p62, %r85, 0;
	selp.u32 	%r130, 1, 0, %p62;
$L__BB0_29:
	setp.lt.s32 	%p63, %r19, 0;
	setp.ge.s32 	%p64, %r19, %r47;
	or.pred  	%p65, %p63, %p64;
	@%p65 bra 	$L__BB0_36;
	mov.pred 	%p130, 0;
	setp.eq.s32 	%p67, %r130, -1;
	@%p67 bra 	$L__BB0_33;
	setp.ne.s32 	%p68, %r130, 1;
	@%p68 bra 	$L__BB0_34;
	setp.ne.s32 	%p130, %r2, 0;
	bra.uni 	$L__BB0_34;
$L__BB0_33:
	rem.s32 	%r86, %r3, %r46;
	setp.ne.s32 	%p130, %r86, 0;
$L__BB0_34:
	setp.ne.s32 	%p69, %r130, 0;
	not.pred 	%p70, %p130;
	and.pred  	%p71, %p70, %p69;
	@%p71 bra 	$L__BB0_36;
	mul.wide.u32 	%rd15, %r19, 4;
	add.s64 	%rd16, %rd2, %rd15;
	ld.global.u32 	%r88, [%rd16];
	ld.global.u32 	%r89, [%rd1+4];
	mad.lo.s32 	%r127, %r89, %r88, %r127;
	st.global.u32 	[%rd3], %r127;
$L__BB0_36:
	setp.eq.s32 	%p72, %r2, 0;
	mov.b32 	%r132, -1;
	@%p72 bra 	$L__BB0_38;
	rem.s32 	%r91, %r3, %r46;
	setp.eq.s32 	%p73, %r91, 0;
	selp.u32 	%r132, 1, 0, %p73;
$L__BB0_38:
	setp.lt.s32 	%p74, %r1, 0;
	setp.ge.s32 	%p75, %r1, %r47;
	or.pred  	%p76, %p74, %p75;
	@%p76 bra 	$L__BB0_45;
	mov.pred 	%p131, 0;
	setp.eq.s32 	%p78, %r132, -1;
	@%p78 bra 	$L__BB0_42;
	setp.ne.s32 	%p79, %r132, 1;
	@%p79 bra 	$L__BB0_43;
	setp.ne.s32 	%p131, %r2, 0;
	bra.uni 	$L__BB0_43;
$L__BB0_42:
	rem.s32 	%r92, %r3, %r46;
	setp.ne.s32 	%p131, %r92, 0;
$L__BB0_43:
	setp.ne.s32 	%p80, %r132, 0;
	not.pred 	%p81, %p131;
	and.pred  	%p82, %p81, %p80;
	@%p82 bra 	$L__BB0_45;
	mul.wide.u32 	%rd17, %r1, 4;
	add.s64 	%rd18, %rd2, %rd17;
	ld.global.u32 	%r94, [%rd18];
	ld.global.u32 	%r95, [%rd1+16];
	mad.lo.s32 	%r127, %r95, %r94, %r127;
	st.global.u32 	[%rd3], %r127;
$L__BB0_45:
	setp.eq.s32 	%p83, %r2, 0;
	add.s32 	%r28, %r46, %r1;
	mov.b32 	%r134, -1;
	@%p83 bra 	$L__BB0_47;
	rem.s32 	%r97, %r3, %r46;
	setp.eq.s32 	%p84, %r97, 0;
	selp.u32 	%r134, 1, 0, %p84;
$L__BB0_47:
	setp.lt.s32 	%p85, %r28, 0;
	setp.ge.s32 	%p86, %r28, %r47;
	or.pred  	%p87, %p85, %p86;
	@%p87 bra 	$L__BB0_54;
	mov.pred 	%p132, 0;
	setp.eq.s32 	%p89, %r134, -1;
	@%p89 bra 	$L__BB0_51;
	setp.ne.s32 	%p90, %r134, 1;
	@%p90 bra 	$L__BB0_52;
	setp.ne.s32 	%p132, %r2, 0;
	bra.uni 	$L__BB0_52;
$L__BB0_51:
	rem.s32 	%r98, %r3, %r46;
	setp.ne.s32 	%p132, %r98, 0;
$L__BB0_52:
	setp.ne.s32 	%p91, %r134, 0;
	not.pred 	%p92, %p132;
	and.pred  	%p93, %p92, %p91;
	@%p93 bra 	$L__BB0_54;
	mul.wide.u32 	%rd19, %r28, 4;
	add.s64 	%rd20, %rd2, %rd19;
	ld.global.u32 	%r100, [%rd20];
	ld.global.u32 	%r101, [%rd1+28];
	mad.lo.s32 	%r127, %r101, %r100, %r127;
	st.global.u32 	[%rd3], %r127;
$L__BB0_54:
	setp.eq.s32 	%p94, %r2, 0;
	add.s32 	%r33, %r1, 2;
	sub.s32 	%r34, %r3, %r46;
	mov.b32 	%r136, -1;
	@%p94 bra 	$L__BB0_56;
	rem.s32 	%r103, %r3, %r46;
	setp.eq.s32 	%p95, %r103, 0;
	selp.u32 	%r136, 1, 0, %p95;
$L__BB0_56:
	setp.lt.s32 	%p96, %r34, 0;
	setp.ge.s32 	%p97, %r34, %r47;
	or.pred  	%p98, %p96, %p97;
	@%p98 bra 	$L__BB0_63;
	mov.pred 	%p133, 0;
	setp.eq.s32 	%p100, %r136, -1;
	@%p100 bra 	$L__BB0_60;
	setp.ne.s32 	%p101, %r136, 1;
	@%p101 bra 	$L__BB0_61;
	rem.s32 	%r104, %r3, %r46;
	setp.ne.s32 	%p133, %r104, 0;
	bra.uni 	$L__BB0_61;
$L__BB0_60:
	rem.s32 	%r105, %r33, %r46;
	setp.ne.s32 	%p133, %r105, 0;
$L__BB0_61:
	setp.ne.s32 	%p102, %r136, 0;
	not.pred 	%p103, %p133;
	and.pred  	%p104, %p103, %p102;
	@%p104 bra 	$L__BB0_63;
	mul.wide.u32 	%rd21, %r34, 4;
	add.s64 	%rd22, %rd2, %rd21;
	ld.global.u32 	%r107, [%rd22];
	ld.global.u32 	%r108, [%rd1+8];
	mad.lo.s32 	%r127, %r108, %r107, %r127;
	st.global.u32 	[%rd3], %r127;
$L__BB0_63:
	setp.eq.s32 	%p105, %r2, 0;
	mov.b32 	%r138, -1;
	@%p105 bra 	$L__BB0_65;
	rem.s32 	%r110, %r3, %r46;
	setp.eq.s32 	%p106, %r110, 0;
	selp.u32 	%r138, 1, 0, %p106;
$L__BB0_65:
	setp.lt.s32 	%p107, %r1, -1;
	setp.ge.s32 	%p108, %r3, %r47;
	or.pred  	%p109, %p107, %p108;
	@%p109 bra 	$L__BB0_72;
	mov.pred 	%p134, 0;
	setp.eq.s32 	%p111, %r138, -1;
	@%p111 bra 	$L__BB0_69;
	setp.ne.s32 	%p112, %r138, 1;
	@%p112 bra 	$L__BB0_70;
	rem.s32 	%r111, %r3, %r46;
	setp.ne.s32 	%p134, %r111, 0;
	bra.uni 	$L__BB0_70;
$L__BB0_69:
	rem.s32 	%r112, %r33, %r46;
	setp.ne.s32 	%p134, %r112, 0;
$L__BB0_70:
	setp.ne.s32 	%p113, %r138, 0;
	not.pred 	%p114, %p134;
	and.pred  	%p115, %p114, %p113;
	@%p115 bra 	$L__BB0_72;
	mul.wide.u32 	%rd23, %r3, 4;
	add.s64 	%rd24, %rd2, %rd23;
	ld.global.u32 	%r114, [%rd24];
	ld.global.u32 	%r115, [%rd1+20];
	mad.lo.s32 	%r127, %r115, %r114, %r127;
	st.global.u32 	[%rd3], %r127;
$L__BB0_72:
	setp.eq.s32 	%p116, %r2, 0;
	add.s32 	%r43, %r14, 2;
	mov.b32 	%r140, -1;
	@%p116 bra 	$L__BB0_74;
	rem.s32 	%r117, %r3, %r46;
	setp.eq.s32 	%p117, %r117, 0;
	selp.u32 	%r140, 1, 0, %p117;
$L__BB0_74:
	setp.lt.s32 	%p118, %r43, 0;
	setp.ge.s32 	%p119, %r43, %r47;
	or.pred  	%p120, %p118, %p119;
	@%p120 bra 	$L__BB0_81;
	mov.pred 	%p135, 0;
	setp.eq.s32 	%p122, %r140, -1;
	@%p122 bra 	$L__BB0_78;
	setp.ne.s32 	%p123, %r140, 1;
	@%p123 bra 	$L__BB0_79;
	rem.s32 	%r118, %r3, %r46;
	setp.ne.s32 	%p135, %r118, 0;
	bra.uni 	$L__BB0_79;
$L__BB0_78:
	rem.s32 	%r119, %r33, %r46;
	setp.ne.s32 	%p135, %r119, 0;
$L__BB0_79:
	setp.ne.s32 	%p124, %r140, 0;
	not.pred 	%p125, %p135;
	and.pred  	%p126, %p125, %p124;
	@%p126 bra 	$L__BB0_81;
	mul.wide.u32 	%rd25, %r43, 4;
	add.s64 	%rd26, %rd2, %rd25;
	ld.global.u32 	%r121, [%rd26];
	ld.global.u32 	%r122, [%rd1+32];
	mad.lo.s32 	%r123, %r122, %r121, %r127;
	st.global.u32 	[%rd3], %r123;
$L__BB0_81:
	ret;

}


// ===== COMPILED SASS (sm_100) =====

	.target	sm_100

	.elftype	@"ET_EXEC"


//--------------------- .note.nv.tkinfo           --------------------------
	.section	.note.nv.tkinfo,"",@"SHT_NOTE"
	.sectionflags	@"SHF_NOTE_NV_TKINFO"
	.tkinfo
        /*0018*/ 	.word	0x00000002
        /*0030*/ 	.string	""
        /*0030*/ 	.string	"ptxas"
        /*0030*/ 	.string	"Cuda compilation tools, release 13.0, V13.0.88"
        /*0030*/ 	.string	"Build cuda_13.0.r13.0/compiler.36424714_0"
        /*0030*/ 	.string	"-arch sm_100 -m 64 "



//--------------------- .note.nv.cuinfo           --------------------------
	.section	.note.nv.cuinfo,"",@"SHT_NOTE"
	.sectionflags	@"SHF_NOTE_NV_CUINFO"
        /*0018*/ 	.short	0x0002
        /*001a*/ 	.short	0x0064
        /*001c*/ 	.short	0x0082
	.zero		2


//--------------------- .nv.info                  --------------------------
	.section	.nv.info,"",@"SHT_CUDA_INFO"
	.align	4


	//----- nvinfo : EIATTR_REGCOUNT
	.align		4
        /*0000*/ 	.byte	0x04, 0x2f
        /*0002*/ 	.short	(.L_1 - .L_0)
	.align		4
.L_0:
        /*0004*/ 	.word	index@(_Z11convolutionPiS_S_ii)
        /*0008*/ 	.word	0x00000014


	//----- nvinfo : EIATTR_FRAME_SIZE
	.align		4
.L_1:
        /*000c*/ 	.byte	0x04, 0x11
        /*000e*/ 	.short	(.L_3 - .L_2)
	.align		4
.L_2:
        /*0010*/ 	.word	index@(_Z11convolutionPiS_S_ii)
        /*0014*/ 	.word	0x00000000


	//----- nvinfo : EIATTR_MIN_STACK_SIZE
	.align		4
.L_3:
        /*0018*/ 	.byte	0x04, 0x12
        /*001a*/ 	.short	(.L_5 - .L_4)
	.align		4
.L_4:
        /*001c*/ 	.word	index@(_Z11convolutionPiS_S_ii)
        /*0020*/ 	.word	0x00000000
.L_5:


//--------------------- .nv.compat                --------------------------
	.section	.nv.compat,"",@"SHT_CUDA_COMPAT_INFO"
	.align	4
        /*0000*/ 	.byte	0x02, 0x09, 0x00, 0x00, 0x02, 0x02, 0x01, 0x00, 0x02, 0x05, 0x05, 0x00, 0x03, 0x07, 0x01, 0x01
        /*0010*/ 	.byte	0x02, 0x03, 0x00, 0x00, 0x02, 0x06, 0x01, 0x00, 0x04, 0x0b, 0x08, 0x00, 0x09, 0x00, 0x00, 0x00
        /*0020*/ 	.byte	0x00, 0x00, 0x00, 0x00


//--------------------- .nv.info._Z11convolutionPiS_S_ii --------------------------
	.section	.nv.info._Z11convolutionPiS_S_ii,"",@"SHT_CUDA_INFO"
	.sectionflags	@""
	.align	4


	//----- nvinfo : EIATTR_CUDA_API_VERSION
	.align		4
        /*0000*/ 	.byte	0x04, 0x37
        /*0002*/ 	.short	(.L_7 - .L_6)
.L_6:
        /*0004*/ 	.word	0x00000082


	//----- nvinfo : EIATTR_KPARAM_INFO
	.align		4
.L_7:
        /*0008*/ 	.byte	0x04, 0x17
        /*000a*/ 	.short	(.L_9 - .L_8)
.L_8:
        /*000c*/ 	.word	0x00000000
        /*0010*/ 	.short	0x0004
        /*0012*/ 	.short	0x001c
        /*0014*/ 	.byte	0x00, 0xf0, 0x11, 0x00


	//----- nvinfo : EIATTR_KPARAM_INFO
	.align		4
.L_9:
        /*0018*/ 	.byte	0x04, 0x17
        /*001a*/ 	.short	(.L_11 - .L_10)
.L_10:
        /*001c*/ 	.word	0x00000000
        /*0020*/ 	.short	0x0003
        /*0022*/ 	.short	0x0018
        /*0024*/ 	.byte	0x00, 0xf0, 0x11, 0x00


	//----- nvinfo : EIATTR_KPARAM_INFO
	.align		4
.L_11:
        /*0028*/ 	.byte	0x04, 0x17
        /*002a*/ 	.short	(.L_13 - .L_12)
.L_12:
        /*002c*/ 	.word	0x00000000
        /*0030*/ 	.short	0x0002
        /*0032*/ 	.short	0x0010
        /*0034*/ 	.byte	0x00, 0xf5, 0x21, 0x00


	//----- nvinfo : EIATTR_KPARAM_INFO
	.align		4
.L_13:
        /*0038*/ 	.byte	0x04, 0x17
        /*003a*/ 	.short	(.L_15 - .L_14)
.L_14:
        /*003c*/ 	.word	0x00000000
        /*0040*/ 	.short	0x0001
        /*0042*/ 	.short	0x0008
        /*0044*/ 	.byte	0x00, 0xf5, 0x21, 0x00


	//----- nvinfo : EIATTR_KPARAM_INFO
	.align		4
.L_15:
        /*0048*/ 	.byte	0x04, 0x17
        /*004a*/ 	.short	(.L_17 - .L_16)
.L_16:
        /*004c*/ 	.word	0x00000000
        /*0050*/ 	.short	0x0000
        /*0052*/ 	.short	0x0000
        /*0054*/ 	.byte	0x00, 0xf5, 0x21, 0x00


	//----- nvinfo : EIATTR_SPARSE_MMA_MASK
	.align		4
.L_17:
        /*0058*/ 	.byte	0x03, 0x50
        /*005a*/ 	.short	0x0000


	//----- nvinfo : EIATTR_MAXREG_COUNT
	.align		4
        /*005c*/ 	.byte	0x03, 0x1b
        /*005e*/ 	.short	0x00ff


	//----- nvinfo : EIATTR_MERCURY_ISA_VERSION
	.align		4
        /*0060*/ 	.byte	0x03, 0x5f
        /*0062*/ 	.short	0x0101


	//----- nvinfo : EIATTR_VRC_CTA_INIT_COUNT
	.align		4
        /*0064*/ 	.byte	0x02, 0x4a
	.zero		1
	.zero		1


	//----- nvinfo : EIATTR_EXIT_INSTR_OFFSETS
	.align		4
        /*0068*/ 	.byte	0x04, 0x1c
        /*006a*/ 	.short	(.L_19 - .L_18)


	//   ....[0]....
.L_18:
        /*006c*/ 	.word	0x00002040


	//   ....[1]....
        /*0070*/ 	.word	0x00002280


	//   ....[2]....
        /*0074*/ 	.word	0x00002300


	//----- nvinfo : EIATTR_CRS_STACK_SIZE
	.align		4
.L_19:
        /*0078*/ 	.byte	0x04, 0x1e
        /*007a*/ 	.short	(.L_21 - .L_20)
.L_20:
        /*007c*/ 	.word	0x00000000


	//----- nvinfo : EIATTR_CBANK_PARAM_SIZE
	.align		4
.L_21:
        /*0080*/ 	.byte	0x03, 0x19
        /*0082*/ 	.short	0x0020


	//----- nvinfo : EIATTR_PARAM_CBANK
	.align		4
        /*0084*/ 	.byte	0x04, 0x0a
        /*0086*/ 	.short	(.L_23 - .L_22)
	.align		4
.L_22:
        /*0088*/ 	.word	index@(.nv.constant0._Z11convolutionPiS_S_ii)
        /*008c*/ 	.short	0x0380
        /*008e*/ 	.short	0x0020


	//----- nvinfo : EIATTR_SW_WAR
	.align		4
.L_23:
        /*0090*/ 	.byte	0x04, 0x36
        /*0092*/ 	.short	(.L_25 - .L_24)
.L_24:
        /*0094*/ 	.word	0x00000008
.L_25:


//--------------------- .nv.callgraph             --------------------------
	.section	.nv.callgraph,"",@"SHT_CUDA_CALLGRAPH"
	.align	4
	.sectionentsize	8
	.align		4
        /*0000*/ 	.word	0x00000000
	.align		4
        /*0004*/ 	.word	0xffffffff
	.align		4
        /*0008*/ 	.word	0x00000000
	.align		4
        /*000c*/ 	.word	0xfffffffe
	.align		4
        /*0010*/ 	.word	0x00000000
	.align		4
        /*0014*/ 	.word	0xfffffffd
	.align		4
        /*0018*/ 	.word	0x00000000
	.align		4
        /*001c*/ 	.word	0xfffffffc


//--------------------- .text._Z11convolutionPiS_S_ii --------------------------
	.section	.text._Z11convolutionPiS_S_ii,"ax",@progbits
	.align	128
        .global         _Z11convolutionPiS_S_ii
        .type           _Z11convolutionPiS_S_ii,@function
        .size           _Z11convolutionPiS_S_ii,(.L_x_62 - _Z11convolutionPiS_S_ii)
        .other          _Z11convolutionPiS_S_ii,@"STO_CUDA_ENTRY STV_DEFAULT"
_Z11convolutionPiS_S_ii:
.text._Z11convolutionPiS_S_ii:
[----:B------:R-:W-:Y:S08]  /*0000*/  LDC R1, c[0x0][0x37c] ;  /* 0x0000df00ff017b82 */ /* 0x000ff00000000800 */
[----:B------:R-:W0:Y:S01]  /*0010*/  LDC R5, c[0x0][0x398] ;  /* 0x0000e600ff057b82 */ /* 0x000e220000000800 */
[----:B------:R-:W1:Y:S01]  /*0020*/  S2R R15, SR_CTAID.Z ;  /* 0x00000000000f7919 */ /* 0x000e620000002700 */
[----:B------:R-:W2:Y:S01]  /*0030*/  LDCU UR4, c[0x0][0x360] ;  /* 0x00006c00ff0477ac */ /* 0x000ea20008000800 */
[----:B------:R-:W-:Y:S01]  /*0040*/  BSSY.RECONVERGENT B0, `(.L_x_0) ;  /* 0x0000041000007945 */ /* 0x000fe20003800200 */
[----:B------:R-:W3:Y:S01]  /*0050*/  S2R R17, SR_CTAID.X ;  /* 0x0000000000117919 */ /* 0x000ee20000002500 */
[----:B------:R-:W4:Y:S03]  /*0060*/  LDCU UR5, c[0x0][0x364] ;  /* 0x00006c80ff0577ac */ /* 0x000f260008000800 */
[----:B------:R-:W1:Y:S01]  /*0070*/  S2UR UR8, SR_CTAID.Y ;  /* 0x00000000000879c3 */ /* 0x000e620000002600 */
[----:B------:R-:W5:Y:S01]  /*0080*/  S2R R11, SR_TID.Z ;  /* 0x00000000000b7919 */ /* 0x000f620000002300 */
[----:B------:R-:W5:Y:S01]  /*0090*/  LDCU UR6, c[0x0][0x368] ;  /* 0x00006d00ff0677ac */ /* 0x000f620008000800 */
[----:B------:R-:W4:Y:S01]  /*00a0*/  S2R R9, SR_TID.Y ;  /* 0x0000000000097919 */ /* 0x000f220000002200 */
[----:B------:R-:W3:Y:S04]  /*00b0*/  LDCU UR7, c[0x0][0x370] ;  /* 0x00006e00ff0777ac */ /* 0x000ee80008000800 */
[----:B------:R-:W1:Y:S01]  /*00c0*/  LDC R2, c[0x0][0x374] ;  /* 0x0000dd00ff027b82 */ /* 0x000e620000000800 */
[----:B------:R-:W2:Y:S01]  /*00d0*/  S2R R13, SR_TID.X ;  /* 0x00000000000d7919 */ /* 0x000ea20000002100 */
[----:B0-----:R-:W-:-:S02]  /*00e0*/  IABS R0, R5 ;  /* 0x0000000500007213 */ /* 0x001fc40000000000 */
[----:B------:R-:W-:Y:S02]  /*00f0*/  ISETP.NE.AND P2, PT, R5, RZ, PT ;  /* 0x000000ff0500720c */ /* 0x000fe40003f45270 */
[----:B------:R-:W0:Y:S01]  /*0100*/  I2F.RP R3, R0 ;  /* 0x0000000000037306 */ /* 0x000e220000209400 */
[----:B-1----:R-:W-:-:S07]  /*0110*/  IMAD R2, R2, R15, UR8 ;  /* 0x0000000802027e24 */ /* 0x002fce000f8e020f */
[----:B0-----:R-:W0:Y:S01]  /*0120*/  MUFU.RCP R3, R3 ;  /* 0x0000000300037308 */ /* 0x001e220000001000 */
[----:B---3--:R-:W-:-:S04]  /*0130*/  IMAD R2, R2, UR7, R17 ;  /* 0x0000000702027c24 */ /* 0x008fc8000f8e0211 */
[----:B-----5:R-:W-:Y:S01]  /*0140*/  IMAD R2, R2, UR6, R11 ;  /* 0x0000000602027c24 */ /* 0x020fe2000f8e020b */
[----:B------:R-:W1:Y:S03]  /*0150*/  LDCU UR6, c[0x0][0x39c] ;  /* 0x00007380ff0677ac */ /* 0x000e660008000800 */
[----:B----4-:R-:W-:-:S04]  /*0160*/  IMAD R2, R2, UR5, R9 ;  /* 0x0000000502027c24 */ /* 0x010fc8000f8e0209 */
[----:B--2---:R-:W-:Y:S01]  /*0170*/  IMAD R4, R2, UR4, R13 ;  /* 0x0000000402047c24 */ /* 0x004fe2000f8e020d */
[----:B------:R-:W2:Y:S01]  /*0180*/  LDCU.64 UR4, c[0x0][0x358] ;  /* 0x00006b00ff0477ac */ /* 0x000ea20008000a00 */
[----:B------:R-:W-:Y:S02]  /*0190*/  IMAD.MOV.U32 R13, RZ, RZ, -0x1 ;  /* 0xffffffffff0d7424 */ /* 0x000fe400078e00ff */
[----:B0-----:R-:W-:Y:S01]  /*01a0*/  VIADD R6, R3, 0xffffffe ;  /* 0x0ffffffe03067836 */ /* 0x001fe20000000000 */
[----:B------:R-:W-:Y:S01]  /*01b0*/  IABS R2, R4 ;  /* 0x0000000400027213 */ /* 0x000fe20000000000 */
[C---:B------:R-:W-:Y:S01]  /*01c0*/  VIADD R12, R4.reuse, 0xffffffff ;  /* 0xffffffff040c7836 */ /* 0x040fe20000000000 */
[C---:B------:R-:W-:Y:S01]  /*01d0*/  ISETP.GE.AND P1, PT, R4.reuse, RZ, PT ;  /* 0x000000ff0400720c */ /* 0x040fe20003f26270 */
[----:B------:R0:W3:Y:S01]  /*01e0*/  F2I.FTZ.U32.TRUNC.NTZ R7, R6 ;  /* 0x0000000600077305 */ /* 0x0000e2000021f000 */
[----:B------:R-:W-:Y:S02]  /*01f0*/  VIADD R8, R4, 0x1 ;  /* 0x0000000104087836 */ /* 0x000fe40000000000 */
[----:B------:R-:W-:-:S02]  /*0200*/  IMAD.IADD R11, R12, 0x1, -R5 ;  /* 0x000000010c0b7824 */ /* 0x000fc400078e0a05 */
[----:B0-----:R-:W-:Y:S02]  /*0210*/  IMAD.MOV.U32 R6, RZ, RZ, RZ ;  /* 0x000000ffff067224 */ /* 0x001fe400078e00ff */
[----:B---3--:R-:W-:-:S04]  /*0220*/  IMAD.MOV R3, RZ, RZ, -R7 ;  /* 0x000000ffff037224 */ /* 0x008fc800078e0a07 */
[----:B------:R-:W-:-:S04]  /*0230*/  IMAD R3, R3, R0, RZ ;  /* 0x0000000003037224 */ /* 0x000fc800078e02ff */
[----:B------:R-:W-:-:S04]  /*0240*/  IMAD.HI.U32 R6, R7, R3, R6 ;  /* 0x0000000307067227 */ /* 0x000fc800078e0006 */
[----:B------:R-:W-:-:S04]  /*0250*/  IMAD.MOV.U32 R7, RZ, RZ, R2 ;  /* 0x000000ffff077224 */ /* 0x000fc800078e0002 */
[----:B------:R-:W-:-:S04]  /*0260*/  IMAD.HI.U32 R2, R6, R7, RZ ;  /* 0x0000000706027227 */ /* 0x000fc800078e00ff */
[----:B------:R-:W-:-:S04]  /*0270*/  IMAD.MOV R2, RZ, RZ, -R2 ;  /* 0x000000ffff027224 */ /* 0x000fc800078e0a02 */
[C---:B------:R-:W-:Y:S02]  /*0280*/  IMAD R7, R0.reuse, R2, R7 ;  /* 0x0000000200077224 */ /* 0x040fe400078e0207 */
[----:B------:R-:W0:Y:S03]  /*0290*/  LDC.64 R2, c[0x0][0x390] ;  /* 0x0000e400ff027b82 */ /* 0x000e260000000a00 */
[----:B------:R-:W-:-:S13]  /*02a0*/  ISETP.GT.U32.AND P0, PT, R0, R7, PT ;  /* 0x000000070000720c */ /* 0x000fda0003f04070 */
[----:B------:R-:W-:-:S05]  /*02b0*/  @!P0 IMAD.IADD R7, R7, 0x1, -R0 ;  /* 0x0000000107078824 */ /* 0x000fca00078e0a00 */
[----:B------:R-:W-:Y:S01]  /*02c0*/  ISETP.GT.U32.AND P0, PT, R0, R7, PT ;  /* 0x000000070000720c */ /* 0x000fe20003f04070 */
[----:B0-----:R-:W-:-:S05]  /*02d0*/  IMAD.WIDE R2, R4, 0x4, R2 ;  /* 0x0000000404027825 */ /* 0x001fca00078e0202 */
[----:B--2---:R0:W-:Y:S07]  /*02e0*/  STG.E desc[UR4][R2.64], RZ ;  /* 0x000000ff02007986 */ /* 0x0041ee000c101904 */
[----:B------:R-:W-:Y:S01]  /*02f0*/  @!P0 IMAD.IADD R7, R7, 0x1, -R0 ;  /* 0x0000000107078824 */ /* 0x000fe200078e0a00 */
[----:B-1----:R-:W-:-:S03]  /*0300*/  ISETP.GE.AND P0, PT, R11, UR6, PT ;  /* 0x000000060b007c0c */ /* 0x002fc6000bf06270 */
[----:B------:R-:W-:Y:S01]  /*0310*/  IMAD.MOV.U32 R10, RZ, RZ, R7 ;  /* 0x000000ffff0a7224 */ /* 0x000fe200078e0007 */
[----:B------:R-:W-:Y:S02]  /*0320*/  LOP3.LUT R7, RZ, R5, RZ, 0x33, !PT ;  /* 0x00000005ff077212 */ /* 0x000fe400078e33ff */
[----:B------:R-:W-:Y:S01]  /*0330*/  ISETP.LT.OR P0, PT, R11, RZ, P0 ;  /* 0x000000ff0b00720c */ /* 0x000fe20000701670 */
[----:B------:R-:W-:-:S05]  /*0340*/  @!P1 IMAD.MOV R10, RZ, RZ, -R10 ;  /* 0x000000ffff0a9224 */ /* 0x000fca00078e0a0a */
[----:B------:R-:W-:-:S04]  /*0350*/  SEL R10, R7, R10, !P2 ;  /* 0x0000000a070a7207 */ /* 0x000fc80005000000 */
[----:B------:R-:W-:-:S13]  /*0360*/  ISETP.NE.AND P1, PT, R10, RZ, PT ;  /* 0x000000ff0a00720c */ /* 0x000fda0003f25270 */
[----:B0-----:R-:W-:Y:S05]  /*0370*/  @!P1 BRA `(.L_x_1) ;  /* 0x0000000000349947 */ /* 0x001fea0003800000 */
[----:B------:R-:W-:Y:S02]  /*0380*/  IABS R13, R8 ;  /* 0x00000008000d7213 */ /* 0x000fe40000000000 */
[----:B------:R-:W-:-:S03]  /*0390*/  ISETP.GE.AND P4, PT, R8, RZ, PT ;  /* 0x000000ff0800720c */ /* 0x000fc60003f86270 */
[----:B------:R-:W-:-:S04]  /*03a0*/  IMAD.HI.U32 R9, R6, R13, RZ ;  /* 0x0000000d06097227 */ /* 0x000fc800078e00ff */
[----:B------:R-:W-:-:S04]  /*03b0*/  IMAD.MOV R9, RZ, RZ, -R9 ;  /* 0x000000ffff097224 */ /* 0x000fc800078e0a09 */
[----:B------:R-:W-:-:S05]  /*03c0*/  IMAD R9, R0, R9, R13 ;  /* 0x0000000900097224 */ /* 0x000fca00078e020d */
[----:B------:R-:W-:-:S13]  /*03d0*/  ISETP.GT.U32.AND P3, PT, R0, R9, PT ;  /* 0x000000090000720c */ /* 0x000fda0003f64070 */
[----:B------:R-:W-:-:S05]  /*03e0*/  @!P3 IMAD.IADD R9, R9, 0x1, -R0 ;  /* 0x000000010909b824 */ /* 0x000fca00078e0a00 */
[----:B------:R-:W-:-:S13]  /*03f0*/  ISETP.GT.U32.AND P3, PT, R0, R9, PT ;  /* 0x000000090000720c */ /* 0x000fda0003f64070 */
[----:B------:R-:W-:-:S04]  /*0400*/  @!P3 IMAD.IADD R9, R9, 0x1, -R0 ;  /* 0x000000010909b824 */ /* 0x000fc800078e0a00 */
[----:B------:R-:W-:-:S05]  /*0410*/  @!P4 IMAD.MOV R9, RZ, RZ, -R9 ;  /* 0x000000ffff09c224 */ /* 0x000fca00078e0a09 */
[----:B------:R-:W-:-:S04]  /*0420*/  SEL R9, R7, R9, !P2 ;  /* 0x0000000907097207 */ /* 0x000fc80005000000 */
[----:B------:R-:W-:-:S04]  /*0430*/  ISETP.NE.AND P3, PT, R9, RZ, PT ;  /* 0x000000ff0900720c */ /* 0x000fc80003f65270 */
[----:B------:R-:W-:-:S09]  /*0440*/  SEL R13, RZ, 0x1, P3 ;  /* 0x00000001ff0d7807 */ /* 0x000fd20001800000 */
.L_x_1:
[----:B------:R-:W-:Y:S05]  /*0450*/  BSYNC.RECONVERGENT B0 ;  /* 0x0000000000007941 */ /* 0x000fea0003800200 */
.L_x_0:
[----:B------:R-:W-:Y:S01]  /*0460*/  BSSY.RECONVERGENT B0, `(.L_x_2) ;  /* 0x0000021000007945 */ /* 0x000fe20003800200 */
[----:B------:R-:W-:-:S03]  /*0470*/  IMAD.MOV.U32 R9, RZ, RZ, RZ ;  /* 0x000000ffff097224 */ /* 0x000fc600078e00ff */
[----:B------:R-:W-:Y:S05]  /*0480*/  @P0 BRA `(.L_x_3) ;  /* 0x0000000000780947 */ /* 0x000fea0003800000 */
[----:B------:R-:W-:Y:S01]  /*0490*/  ISETP.NE.AND P0, PT, R13, 0x1, PT ;  /* 0x000000010d00780c */ /* 0x000fe20003f05270 */
[----:B------:R-:W-:-:S12]  /*04a0*/  BSSY.RECONVERGENT B1, `(.L_x_4) ;  /* 0x0000013000017945 */ /* 0x000fd80003800200 */
[----:B------:R-:W-:Y:S05]  /*04b0*/  @!P0 BRA `(.L_x_5) ;  /* 0x0000000000148947 */ /* 0x000fea0003800000 */
[----:B------:R-:W-:Y:S02]  /*04c0*/  ISETP.NE.AND P3, PT, R13, -0x1, PT ;  /* 0xffffffff0d00780c */ /* 0x000fe40003f65270 */
[----:B------:R-:W-:-:S11]  /*04d0*/  PLOP3.LUT P0, PT, PT, PT, PT, 0x8, 0x80 ;  /* 0x000000000080781c */ /* 0x000fd60003f0e170 */
[----:B------:R-:W-:Y:S05]  /*04e0*/  @P3 BRA `(.L_x_6) ;  /* 0x0000000000383947 */ /* 0x000fea0003800000 */
[----:B------:R-:W-:Y:S01]  /*04f0*/  ISETP.NE.AND P0, PT, R10, RZ, PT ;  /* 0x000000ff0a00720c */ /* 0x000fe20003f05270 */
[----:B------:R-:W-:-:S12]  /*0500*/  BRA `(.L_x_6) ;  /* 0x0000000000307947 */ /* 0x000fd80003800000 */
.L_x_5:
        /* <DEDUP_REMOVED lines=11> */
[----:B------:R-:W-:-:S13]  /*05c0*/  ISETP.NE.AND P0, PT, R15, RZ, PT ;  /* 0x000000ff0f00720c */ /* 0x000fda0003f05270 */
.L_x_6:
[----:B------:R-:W-:Y:S05]  /*05d0*/  BSYNC.RECONVERGENT B1 ;  /* 0x0000000000017941 */ /* 0x000fea0003800200 */
.L_x_4:
[----:B------:R-:W-:-:S13]  /*05e0*/  ISETP.NE.AND P3, PT, R13, RZ, PT ;  /* 0x000000ff0d00720c */ /* 0x000fda0003f65270 */
[----:B------:R-:W-:Y:S05]  /*05f0*/  @!P0 BRA P3, `(.L_x_3) ;  /* 0x00000000001c8947 */ /* 0x000fea0001800000 */
[----:B------:R-:W0:Y:S08]  /*0600*/  LDC.64 R14, c[0x0][0x380] ;  /* 0x0000e000ff0e7b82 */ /* 0x000e300000000a00 */
[----:B------:R-:W1:Y:S01]  /*0610*/  LDC.64 R16, c[0x0][0x388] ;  /* 0x0000e200ff107b82 */ /* 0x000e620000000a00 */
[----:B0-----:R-:W-:-:S06]  /*0620*/  IMAD.WIDE.U32 R14, R11, 0x4, R14 ;  /* 0x000000040b0e7825 */ /* 0x001fcc00078e000e */
[----:B------:R-:W2:Y:S04]  /*0630*/  LDG.E R14, desc[UR4][R14.64] ;  /* 0x000000040e0e7981 */ /* 0x000ea8000c1e1900 */
[----:B-1----:R-:W2:Y:S02]  /*0640*/  LDG.E R17, desc[UR4][R16.64] ;  /* 0x0000000410117981 */ /* 0x002ea4000c1e1900 */
[----:B--2---:R-:W-:-:S05]  /*0650*/  IMAD R9, R14, R17, RZ ;  /* 0x000000110e097224 */ /* 0x004fca00078e02ff */
[----:B------:R0:W-:Y:S02]  /*0660*/  STG.E desc[UR4][R2.64], R9 ;  /* 0x0000000902007986 */ /* 0x0001e4000c101904 */
.L_x_3:
[----:B------:R-:W-:Y:S05]  /*0670*/  BSYNC.RECONVERGENT B0 ;  /* 0x0000000000007941 */ /* 0x000fea0003800200 */
.L_x_2:
[C---:B------:R-:W-:Y:S01]  /*0680*/  ISETP.GT.AND P0, PT, R4.reuse, UR6, PT ;  /* 0x0000000604007c0c */ /* 0x040fe2000bf04270 */
[----:B------:R-:W-:Y:S01]  /*0690*/  BSSY.RECONVERGENT B0, `(.L_x_7) ;  /* 0x0000011000007945 */ /* 0x000fe20003800200 */
[----:B------:R-:W-:Y:S02]  /*06a0*/  IMAD.MOV.U32 R15, RZ, RZ, -0x1 ;  /* 0xffffffffff0f7424 */ /* 0x000fe400078e00ff */
[----:B------:R-:W-:Y:S01]  /*06b0*/  ISETP.LT.OR P0, PT, R4, 0x1, P0 ;  /* 0x000000010400780c */ /* 0x000fe20000701670 */
[----:B------:R-:W-:-:S12]  /*06c0*/  @!P1 BRA `(.L_x_8) ;  /* 0x0000000000349947 */ /* 0x000fd80003800000 */
        /* <DEDUP_REMOVED lines=13> */
.L_x_8:
[----:B------:R-:W-:Y:S05]  /*07a0*/  BSYNC.RECONVERGENT B0 ;  /* 0x0000000000007941 */ /* 0x000fea0003800200 */
.L_x_7:
[----:B------:R-:W-:Y:S04]  /*07b0*/  BSSY.RECONVERGENT B0, `(.L_x_9) ;  /* 0x0000020000007945 */ /* 0x000fe80003800200 */
[----:B------:R-:W-:Y:S05]  /*07c0*/  @P0 BRA `(.L_x_10) ;  /* 0x0000000000780947 */ /* 0x000fea0003800000 */
[----:B------:R-:W-:Y:S01]  /*07d0*/  ISETP.NE.AND P0, PT, R15, -0x1, PT ;  /* 0xffffffff0f00780c */ /* 0x000fe20003f05270 */
[----:B------:R-:W-:-:S12]  /*07e0*/  BSSY.RECONVERGENT B1, `(.L_x_11) ;  /* 0x0000013000017945 */ /* 0x000fd80003800200 */
[----:B------:R-:W-:Y:S05]  /*07f0*/  @!P0 BRA `(.L_x_12) ;  /* 0x0000000000408947 */ /* 0x000fea0003800000 */
[----:B------:R-:W-:Y:S02]  /*0800*/  ISETP.NE.AND P3, PT, R15, 0x1, PT ;  /* 0x000000010f00780c */ /* 0x000fe40003f65270 */
[----:B------:R-:W-:-:S11]  /*0810*/  PLOP3.LUT P0, PT, PT, PT, PT, 0x8, 0x80 ;  /* 0x000000000080781c */ /* 0x000fd60003f0e170 */
[----:B------:R-:W-:Y:S05]  /*0820*/  @P3 BRA `(.L_x_13) ;  /* 0x0000000000383947 */ /* 0x000fea0003800000 */
        /* <DEDUP_REMOVED lines=11> */
[----:B------:R-:W-:Y:S01]  /*08e0*/  ISETP.NE.AND P0, PT, R14, RZ, PT ;  /* 0x000000ff0e00720c */ /* 0x000fe20003f05270 */
[----:B------:R-:W-:-:S12]  /*08f0*/  BRA `(.L_x_13) ;  /* 0x0000000000047947 */ /* 0x000fd80003800000 */
.L_x_12:
[----:B------:R-:W-:-:S13]  /*0900*/  ISETP.NE.AND P0, PT, R10, RZ, PT ;  /* 0x000000ff0a00720c */ /* 0x000fda0003f05270 */
.L_x_13:
[----:B------:R-:W-:Y:S05]  /*0910*/  BSYNC.RECONVERGENT B1 ;  /* 0x0000000000017941 */ /* 0x000fea0003800200 */
.L_x_11:
[----:B------:R-:W-:-:S13]  /*0920*/  ISETP.NE.AND P3, PT, R15, RZ, PT ;  /* 0x000000ff0f00720c */ /* 0x000fda0003f65270 */
[----:B------:R-:W-:Y:S05]  /*0930*/  @!P0 BRA P3, `(.L_x_10) ;  /* 0x00000000001c8947 */ /* 0x000fea0001800000 */
[----:B------:R-:W1:Y:S08]  /*0940*/  LDC.64 R14, c[0x0][0x380] ;  /* 0x0000e000ff0e7b82 */ /* 0x000e700000000a00 */
[----:B------:R-:W2:Y:S01]  /*0950*/  LDC.64 R16, c[0x0][0x388] ;  /* 0x0000e200ff107b82 */ /* 0x000ea20000000a00 */
[----:B-1----:R-:W-:-:S06]  /*0960*/  IMAD.WIDE.U32 R14, R12, 0x4, R14 ;  /* 0x000000040c0e7825 */ /* 0x002fcc00078e000e */
[----:B------:R-:W0:Y:S04]  /*0970*/  LDG.E R14, desc[UR4][R14.64] ;  /* 0x000000040e0e7981 */ /* 0x000e28000c1e1900 */
[----:B--2---:R-:W0:Y:S02]  /*0980*/  LDG.E R16, desc[UR4][R16.64+0xc] ;  /* 0x00000c0410107981 */ /* 0x004e24000c1e1900 */
[----:B0-----:R-:W-:-:S05]  /*0990*/  IMAD R9, R14, R16, R9 ;  /* 0x000000100e097224 */ /* 0x001fca00078e0209 */
[----:B------:R1:W-:Y:S02]  /*09a0*/  STG.E desc[UR4][R2.64], R9 ;  /* 0x0000000902007986 */ /* 0x0003e4000c101904 */
.L_x_10:
[----:B------:R-:W-:Y:S05]  /*09b0*/  BSYNC.RECONVERGENT B0 ;  /* 0x0000000000007941 */ /* 0x000fea0003800200 */
.L_x_9:
[----:B------:R-:W-:Y:S01]  /*09c0*/  IMAD.IADD R11, R12, 0x1, R5 ;  /* 0x000000010c0b7824 */ /* 0x000fe200078e0205 */
[----:B------:R-:W-:Y:S01]  /*09d0*/  BSSY.RECONVERGENT B0, `(.L_x_14) ;  /* 0x0000012000007945 */ /* 0x000fe20003800200 */
[----:B------:R-:W-:-:S03]  /*09e0*/  IMAD.MOV.U32 R15, RZ, RZ, -0x1 ;  /* 0xffffffffff0f7424 */ /* 0x000fc600078e00ff */
[----:B------:R-:W-:-:S04]  /*09f0*/  ISETP.GE.AND P0, PT, R11, UR6, PT ;  /* 0x000000060b007c0c */ /* 0x000fc8000bf06270 */
[----:B------:R-:W-:Y:S01]  /*0a00*/  ISETP.LT.OR P0, PT, R11, RZ, P0 ;  /* 0x000000ff0b00720c */ /* 0x000fe20000701670 */
        /* <DEDUP_REMOVED lines=14> */
.L_x_15:
[----:B------:R-:W-:Y:S05]  /*0af0*/  BSYNC.RECONVERGENT B0 ;  /* 0x0000000000007941 */ /* 0x000fea0003800200 */
.L_x_14:
        /* <DEDUP_REMOVED lines=17> */
[----:B------:R-:W-:-:S04]  /*0c10*/  IMAD.MOV.U32 R12, RZ, RZ, R13 ;  /* 0x000000ffff0c7224 */ /* 0x000fc800078e000d */
[----:B------:R-:W-:-:S05]  /*0c20*/  @!P3 IMAD.MOV R12, RZ, RZ, -R12 ;  /* 0x000000ffff0cb224 */ /* 0x000fca00078e0a0c */
[----:B------:R-:W-:-:S04]  /*0c30*/  SEL R12, R7, R12, !P2 ;  /* 0x0000000c070c7207 */ /* 0x000fc80005000000 */
[----:B------:R-:W-:Y:S01]  /*0c40*/  ISETP.NE.AND P0, PT, R12, RZ, PT ;  /* 0x000000ff0c00720c */ /* 0x000fe20003f05270 */
[----:B------:R-:W-:-:S12]  /*0c50*/  BRA `(.L_x_20) ;  /* 0x0000000000047947 */ /* 0x000fd80003800000 */
.L_x_19:
[----:B------:R-:W-:-:S13]  /*0c60*/  ISETP.NE.AND P0, PT, R10, RZ, PT ;  /* 0x000000ff0a00720c */ /* 0x000fda0003f05270 */
.L_x_20:
[----:B------:R-:W-:Y:S05]  /*0c70*/  BSYNC.RECONVERGENT B1 ;  /* 0x0000000000017941 */ /* 0x000fea0003800200 */
.L_x_18:
[----:B------:R-:W-:-:S13]  /*0c80*/  ISETP.NE.AND P3, PT, R15, RZ, PT ;  /* 0x000000ff0f00720c */ /* 0x000fda0003f65270 */
[----:B------:R-:W-:Y:S05]  /*0c90*/  @!P0 BRA P3, `(.L_x_17) ;  /* 0x00000000001c8947 */ /* 0x000fea0001800000 */
[----:B------:R-:W2:Y:S08]  /*0ca0*/  LDC.64 R12, c[0x0][0x380] ;  /* 0x0000e000ff0c7b82 */ /* 0x000eb00000000a00 */
[----:B------:R-:W3:Y:S01]  /*0cb0*/  LDC.64 R14, c[0x0][0x388] ;  /* 0x0000e200ff0e7b82 */ /* 0x000ee20000000a00 */
[----:B--2---:R-:W-:-:S06]  /*0cc0*/  IMAD.WIDE.U32 R12, R11, 0x4, R12 ;  /* 0x000000040b0c7825 */ /* 0x004fcc00078e000c */
[----:B------:R-:W0:Y:S04]  /*0cd0*/  LDG.E R12, desc[UR4][R12.64] ;  /* 0x000000040c0c7981 */ /* 0x000e28000c1e1900 */
[----:B---3--:R-:W0:Y:S02]  /*0ce0*/  LDG.E R14, desc[UR4][R14.64+0x18] ;  /* 0x000018040e0e7981 */ /* 0x008e24000c1e1900 */
[----:B01----:R-:W-:-:S05]  /*0cf0*/  IMAD R9, R12, R14, R9 ;  /* 0x0000000e0c097224 */ /* 0x003fca00078e0209 */
[----:B------:R2:W-:Y:S02]  /*0d00*/  STG.E desc[UR4][R2.64], R9 ;  /* 0x0000000902007986 */ /* 0x0005e4000c101904 */
.L_x_17:
[----:B------:R-:W-:Y:S05]  /*0d10*/  BSYNC.RECONVERGENT B0 ;  /* 0x0000000000007941 */ /* 0x000fea0003800200 */
.L_x_16:
[----:B------:R-:W-:Y:S01]  /*0d20*/  IMAD.IADD R12, R4, 0x1, -R5 ;  /* 0x00000001040c7824 */ /* 0x000fe200078e0a05 */
        /* <DEDUP_REMOVED lines=18> */
.L_x_22:
[----:B------:R-:W-:Y:S05]  /*0e50*/  BSYNC.RECONVERGENT B0 ;  /* 0x0000000000007941 */ /* 0x000fea0003800200 */
.L_x_21:
        /* <DEDUP_REMOVED lines=8> */
[----:B------:R-:W-:Y:S01]  /*0ee0*/  ISETP.NE.AND P0, PT, R10, RZ, PT ;  /* 0x000000ff0a00720c */ /* 0x000fe20003f05270 */
[----:B------:R-:W-:-:S12]  /*0ef0*/  BRA `(.L_x_27) ;  /* 0x0000000000307947 */ /* 0x000fd80003800000 */
.L_x_26:
        /* <DEDUP_REMOVED lines=12> */
.L_x_27:
[----:B------:R-:W-:Y:S05]  /*0fc0*/  BSYNC.RECONVERGENT B1 ;  /* 0x0000000000017941 */ /* 0x000fea0003800200 */
.L_x_25:
[----:B------:R-:W-:-:S13]  /*0fd0*/  ISETP.NE.AND P3, PT, R15, RZ, PT ;  /* 0x000000ff0f00720c */ /* 0x000fda0003f65270 */
[----:B------:R-:W-:Y:S05]  /*0fe0*/  @!P0 BRA P3, `(.L_x_24) ;  /* 0x00000000001c8947 */ /* 0x000fea0001800000 */
[----:B------:R-:W3:Y:S08]  /*0ff0*/  LDC.64 R14, c[0x0][0x380] ;  /* 0x0000e000ff0e7b82 */ /* 0x000ef00000000a00 */
[----:B------:R-:W4:Y:S01]  /*1000*/  LDC.64 R16, c[0x0][0x388] ;  /* 0x0000e200ff107b82 */ /* 0x000f220000000a00 */
[----:B---3--:R-:W-:-:S06]  /*1010*/  IMAD.WIDE.U32 R12, R12, 0x4, R14 ;  /* 0x000000040c0c7825 */ /* 0x008fcc00078e000e */
[----:B------:R-:W0:Y:S04]  /*1020*/  LDG.E R12, desc[UR4][R12.64] ;  /* 0x000000040c0c7981 */ /* 0x000e28000c1e1900 */
[----:B----4-:R-:W0:Y:S02]  /*1030*/  LDG.E R16, desc[UR4][R16.64+0x4] ;  /* 0x0000040410107981 */ /* 0x010e24000c1e1900 */
[----:B012---:R-:W-:-:S05]  /*1040*/  IMAD R9, R12, R16, R9 ;  /* 0x000000100c097224 */ /* 0x007fca00078e0209 */
[----:B------:R3:W-:Y:S02]  /*1050*/  STG.E desc[UR4][R2.64], R9 ;  /* 0x0000000902007986 */ /* 0x0007e4000c101904 */
.L_x_24:
[----:B------:R-:W-:Y:S05]  /*1060*/  BSYNC.RECONVERGENT B0 ;  /* 0x0000000000007941 */ /* 0x000fea0003800200 */
.L_x_23:
[C---:B------:R-:W-:Y:S01]  /*1070*/  ISETP.GE.AND P0, PT, R4.reuse, UR6, PT ;  /* 0x0000000604007c0c */ /* 0x040fe2000bf06270 */
[----:B------:R-:W-:Y:S01]  /*1080*/  BSSY.RECONVERGENT B0, `(.L_x_28) ;  /* 0x0000011000007945 */ /* 0x000fe20003800200 */
[----:B------:R-:W-:Y:S02]  /*1090*/  IMAD.MOV.U32 R14, RZ, RZ, -0x1 ;  /* 0xffffffffff0e7424 */ /* 0x000fe400078e00ff */
        /* <DEDUP_REMOVED lines=15> */
.L_x_29:
[----:B------:R-:W-:Y:S05]  /*1190*/  BSYNC.RECONVERGENT B0 ;  /* 0x0000000000007941 */ /* 0x000fea0003800200 */
.L_x_28:
        /* <DEDUP_REMOVED lines=10> */
.L_x_33:
        /* <DEDUP_REMOVED lines=12> */
.L_x_34:
[----:B------:R-:W-:Y:S05]  /*1300*/  BSYNC.RECONVERGENT B1 ;  /* 0x0000000000017941 */ /* 0x000fea0003800200 */
.L_x_32:
[----:B------:R-:W-:-:S13]  /*1310*/  ISETP.NE.AND P3, PT, R14, RZ, PT ;  /* 0x000000ff0e00720c */ /* 0x000fda0003f65270 */
[----:B------:R-:W-:Y:S05]  /*1320*/  @!P0 BRA P3, `(.L_x_31) ;  /* 0x00000000001c8947 */ /* 0x000fea0001800000 */
[----:B------:R-:W4:Y:S08]  /*1330*/  LDC.64 R12, c[0x0][0x380] ;  /* 0x0000e000ff0c7b82 */ /* 0x000f300000000a00 */
[----:B------:R-:W5:Y:S01]  /*1340*/  LDC.64 R14, c[0x0][0x388] ;  /* 0x0000e200ff0e7b82 */ /* 0x000f620000000a00 */
[----:B----4-:R-:W-:-:S06]  /*1350*/  IMAD.WIDE.U32 R12, R4, 0x4, R12 ;  /* 0x00000004040c7825 */ /* 0x010fcc00078e000c */
[----:B------:R-:W0:Y:S04]  /*1360*/  LDG.E R12, desc[UR4][R12.64] ;  /* 0x000000040c0c7981 */ /* 0x000e28000c1e1900 */
[----:B-----5:R-:W0:Y:S02]  /*1370*/  LDG.E R14, desc[UR4][R14.64+0x10] ;  /* 0x000010040e0e7981 */ /* 0x020e24000c1e1900 */
[----:B0123--:R-:W-:-:S05]  /*1380*/  IMAD R9, R12, R14, R9 ;  /* 0x0000000e0c097224 */ /* 0x00ffca00078e0209 */
[----:B------:R4:W-:Y:S02]  /*1390*/  STG.E desc[UR4][R2.64], R9 ;  /* 0x0000000902007986 */ /* 0x0009e4000c101904 */
.L_x_31:
[----:B------:R-:W-:Y:S05]  /*13a0*/  BSYNC.RECONVERGENT B0 ;  /* 0x0000000000007941 */ /* 0x000fea0003800200 */
.L_x_30:
        /* <DEDUP_REMOVED lines=19> */
.L_x_36:
[----:B------:R-:W-:Y:S05]  /*14e0*/  BSYNC.RECONVERGENT B0 ;  /* 0x0000000000007941 */ /* 0x000fea0003800200 */
.L_x_35:
        /* <DEDUP_REMOVED lines=10> */
.L_x_40:
        /* <DEDUP_REMOVED lines=12> */
.L_x_41:
[----:B------:R-:W-:Y:S05]  /*1650*/  BSYNC.RECONVERGENT B1 ;  /* 0x0000000000017941 */ /* 0x000fea0003800200 */
.L_x_39:
[----:B------:R-:W-:-:S13]  /*1660*/  ISETP.NE.AND P3, PT, R14, RZ, PT ;  /* 0x000000ff0e00720c */ /* 0x000fda0003f65270 */
[----:B------:R-:W-:Y:S05]  /*1670*/  @!P0 BRA P3, `(.L_x_38) ;  /* 0x00000000001c8947 */ /* 0x000fea0001800000 */
[----:B------:R-:W5:Y:S08]  /*1680*/  LDC.64 R14, c[0x0][0x380] ;  /* 0x0000e000ff0e7b82 */ /* 0x000f700000000a00 */
[----:B------:R-:W0:Y:S01]  /*1690*/  LDC.64 R16, c[0x0][0x388] ;  /* 0x0000e200ff107b82 */ /* 0x000e220000000a00 */
[----:B-----5:R-:W-:-:S06]  /*16a0*/  IMAD.WIDE.U32 R12, R12, 0x4, R14 ;  /* 0x000000040c0c7825 */ /* 0x020fcc00078e000e */
[----:B------:R-:W1:Y:S04]  /*16b0*/  LDG.E R12, desc[UR4][R12.64] ;  /* 0x000000040c0c7981 */ /* 0x000e68000c1e1900 */
[----:B0-----:R-:W1:Y:S02]  /*16c0*/  LDG.E R16, desc[UR4][R16.64+0x1c] ;  /* 0x00001c0410107981 */ /* 0x001e64000c1e1900 */
[----:B-1234-:R-:W-:-:S05]  /*16d0*/  IMAD R9, R12, R16, R9 ;  /* 0x000000100c097224 */ /* 0x01efca00078e0209 */
[----:B------:R0:W-:Y:S02]  /*16e0*/  STG.E desc[UR4][R2.64], R9 ;  /* 0x0000000902007986 */ /* 0x0001e4000c101904 */
.L_x_38:
[----:B------:R-:W-:Y:S05]  /*16f0*/  BSYNC.RECONVERGENT B0 ;  /* 0x0000000000007941 */ /* 0x000fea0003800200 */
.L_x_37:
        /* <DEDUP_REMOVED lines=19> */
.L_x_43:
[----:B------:R-:W-:Y:S05]  /*1830*/  BSYNC.RECONVERGENT B0 ;  /* 0x0000000000007941 */ /* 0x000fea0003800200 */
.L_x_42:
[----:B------:R-:W-:Y:S01]  /*1840*/  BSSY.RECONVERGENT B0, `(.L_x_44) ;  /* 0x000002c000007945 */ /* 0x000fe20003800200 */
[----:B------:R-:W-:-:S03]  /*1850*/  VIADD R16, R4, 0x2 ;  /* 0x0000000204107836 */ /* 0x000fc60000000000 */
        /* <DEDUP_REMOVED lines=20> */
.L_x_47:
        /* <DEDUP_REMOVED lines=12> */
.L_x_48:
[----:B------:R-:W-:Y:S05]  /*1a60*/  BSYNC.RECONVERGENT B1 ;  /* 0x0000000000017941 */ /* 0x000fea0003800200 */
.L_x_46:
        /* <DEDUP_REMOVED lines=9> */
.L_x_45:
[----:B------:R-:W-:Y:S05]  /*1b00*/  BSYNC.RECONVERGENT B0 ;  /* 0x0000000000007941 */ /* 0x000fea0003800200 */
.L_x_44:
[----:B------:R-:W-:Y:S01]  /*1b10*/  ISETP.GE.AND P0, PT, R8, UR6, PT ;  /* 0x0000000608007c0c */ /* 0x000fe2000bf06270 */
[----:B------:R-:W-:Y:S01]  /*1b20*/  BSSY.RECONVERGENT B0, `(.L_x_49) ;  /* 0x0000011000007945 */ /* 0x000fe20003800200 */
[----:B------:R-:W-:Y:S02]  /*1b30*/  IMAD.MOV.U32 R10, RZ, RZ, -0x1 ;  /* 0xffffffffff0a7424 */ /* 0x000fe400078e00ff */
[----:B------:R-:W-:Y:S01]  /*1b40*/  ISETP.LT.OR P0, PT, R4, -0x1, P0 ;  /* 0xffffffff0400780c */ /* 0x000fe20000701670 */
        /* <DEDUP_REMOVED lines=14> */
.L_x_50:
[----:B------:R-:W-:Y:S05]  /*1c30*/  BSYNC.RECONVERGENT B0 ;  /* 0x0000000000007941 */ /* 0x000fea0003800200 */
.L_x_49:
        /* <DEDUP_REMOVED lines=21> */
.L_x_54:
        /* <DEDUP_REMOVED lines=12> */
.L_x_55:
[----:B------:R-:W-:Y:S05]  /*1e50*/  BSYNC.RECONVERGENT B1 ;  /* 0x0000000000017941 */ /* 0x000fea0003800200 */
.L_x_53:
        /* <DEDUP_REMOVED lines=9> */
.L_x_52:
[----:B------:R-:W-:Y:S05]  /*1ef0*/  BSYNC.RECONVERGENT B0 ;  /* 0x0000000000007941 */ /* 0x000fea0003800200 */
.L_x_51:
[----:B------:R-:W-:Y:S01]  /*1f00*/  VIADD R11, R11, 0x2 ;  /* 0x000000020b0b7836 */ /* 0x000fe20000000000 */
        /* <DEDUP_REMOVED lines=18> */
.L_x_57:
[----:B------:R-:W-:Y:S05]  /*2030*/  BSYNC.RECONVERGENT B0 ;  /* 0x0000000000007941 */ /* 0x000fea0003800200 */
.L_x_56:
[----:B------:R-:W-:Y:S05]  /*2040*/  @P0 EXIT ;  /* 0x000000000000094d */ /* 0x000fea0003800000 */
        /* <DEDUP_REMOVED lines=20> */
.L_x_59:
        /* <DEDUP_REMOVED lines=12> */
[----:B------:R-:W-:-:S13]  /*2250*/  ISETP.NE.AND P0, PT, R0, RZ, PT ;  /* 0x000000ff0000720c */ /* 0x000fda0003f05270 */
.L_x_60:
[----:B------:R-:W-:Y:S05]  /*2260*/  BSYNC.RECONVERGENT B0 ;  /* 0x0000000000007941 */ /* 0x000fea0003800200 */
.L_x_58:
[----:B------:R-:W-:-:S13]  /*2270*/  ISETP.NE.AND P1, PT, R4, RZ, PT ;  /* 0x000000ff0400720c */ /* 0x000fda0003f25270 */
[----:B------:R-:W-:Y:S05]  /*2280*/  @!P0 EXIT P1 ;  /* 0x000000000000894d */ /* 0x000fea0000800000 */
[----:B------:R-:W5:Y:S08]  /*2290*/  LDC.64 R4, c[0x0][0x380] ;  /* 0x0000e000ff047b82 */ /* 0x000f700000000a00 */
[----:B------:R-:W0:Y:S01]  /*22a0*/  LDC.64 R6, c[0x0][0x388] ;  /* 0x0000e200ff067b82 */ /* 0x000e220000000a00 */
[----:B-----5:R-:W-:-:S06]  /*22b0*/  IMAD.WIDE.U32 R4, R11, 0x4, R4 ;  /* 0x000000040b047825 */ /* 0x020fcc00078e0004 */
[----:B------:R-:W1:Y:S04]  /*22c0*/  LDG.E R4, desc[UR4][R4.64] ;  /* 0x0000000404047981 */ /* 0x000e68000c1e1900 */
[----:B0-----:R-:W1:Y:S02]  /*22d0*/  LDG.E R6, desc[UR4][R6.64+0x20] ;  /* 0x0000200406067981 */ /* 0x001e64000c1e1900 */
[----:B-1234-:R-:W-:-:S05]  /*22e0*/  IMAD R9, R4, R6, R9 ;  /* 0x0000000604097224 */ /* 0x01efca00078e0209 */
[----:B------:R-:W-:Y:S01]  /*22f0*/  STG.E desc[UR4][R2.64], R9 ;  /* 0x0000000902007986 */ /* 0x000fe2000c101904 */
[----:B------:R-:W-:Y:S05]  /*2300*/  EXIT ;  /* 0x000000000000794d */ /* 0x000fea0003800000 */
.L_x_61:
[----:B------:R-:W-:-:S00]  /*2310*/  BRA `(.L_x_61) ;  /* 0xfffffffc00fc7947 */ /* 0x000fc0000383ffff */
[----:B------:R-:W-:-:S00]  /*2320*/  NOP ;  /* 0x0000000000007918 */ /* 0x000fc00000000000 */
        /* <DEDUP_REMOVED lines=13> */
.L_x_62:


//--------------------- .nv.shared.reserved.0     --------------------------
	.section	.nv.shared.reserved.0,"aw",@nobits
	.weak		__nv_reservedSMEM_offset_0_alias
	.size		__nv_reservedSMEM_offset_0_alias, 0, 64
	.other		__nv_reservedSMEM_offset_0_alias,@"STO_CUDA_RESERVED_SHARED STV_DEFAULT"
__nv_reservedSMEM_offset_0_alias:
	.zero		0
	.zero		64


//--------------------- .nv.constant0._Z11convolutionPiS_S_ii --------------------------
	.section	.nv.constant0._Z11convolutionPiS_S_ii,"a",@progbits
	.sectionflags	@""
	.align	4
.nv.constant0._Z11convolutionPiS_S_ii:
	.zero		928


//--------------------- SYMBOLS --------------------------

	.type		.nv.reservedSmem.offset0,@object
	.size		.nv.reservedSmem.offset0,0x4
